//
// Generated by NVIDIA NVVM Compiler
//
// Compiler Build ID: CL-36424714
// Cuda compilation tools, release 13.0, V13.0.88
// Based on NVVM 20.0.0
//

.version 9.0
.target sm_100
.address_size 64

	// .globl	_Z23kernel_compute_diagonalPiS_S_PKhS1_iii

.visible .entry _Z23kernel_compute_diagonalPiS_S_PKhS1_iii(
	.param .u64 .ptr .align 1 _Z23kernel_compute_diagonalPiS_S_PKhS1_iii_param_0,
	.param .u64 .ptr .align 1 _Z23kernel_compute_diagonalPiS_S_PKhS1_iii_param_1,
	.param .u64 .ptr .align 1 _Z23kernel_compute_diagonalPiS_S_PKhS1_iii_param_2,
	.param .u64 .ptr .align 1 _Z23kernel_compute_diagonalPiS_S_PKhS1_iii_param_3,
	.param .u64 .ptr .align 1 _Z23kernel_compute_diagonalPiS_S_PKhS1_iii_param_4,
	.param .u32 _Z23kernel_compute_diagonalPiS_S_PKhS1_iii_param_5,
	.param .u32 _Z23kernel_compute_diagonalPiS_S_PKhS1_iii_param_6,
	.param .u32 _Z23kernel_compute_diagonalPiS_S_PKhS1_iii_param_7
)
{
	.reg .pred 	%p<3>;
	.reg .b16 	%rs<5>;
	.reg .b32 	%r<33>;
	.reg .b64 	%rd<23>;

	ld.param.u64 	%rd2, [_Z23kernel_compute_diagonalPiS_S_PKhS1_iii_param_1];
	ld.param.u64 	%rd3, [_Z23kernel_compute_diagonalPiS_S_PKhS1_iii_param_2];
	ld.param.u64 	%rd4, [_Z23kernel_compute_diagonalPiS_S_PKhS1_iii_param_3];
	ld.param.u64 	%rd5, [_Z23kernel_compute_diagonalPiS_S_PKhS1_iii_param_4];
	ld.param.u32 	%r3, [_Z23kernel_compute_diagonalPiS_S_PKhS1_iii_param_5];
	ld.param.u32 	%r5, [_Z23kernel_compute_diagonalPiS_S_PKhS1_iii_param_6];
	ld.param.u32 	%r4, [_Z23kernel_compute_diagonalPiS_S_PKhS1_iii_param_7];
	sub.s32 	%r6, %r4, %r3;
	max.s32 	%r1, %r6, 1;
	add.s32 	%r7, %r4, -1;
	min.s32 	%r8, %r5, %r7;
	sub.s32 	%r9, %r8, %r1;
	mov.u32 	%r10, %ctaid.x;
	mov.u32 	%r11, %ntid.x;
	mov.u32 	%r12, %tid.x;
	mad.lo.s32 	%r2, %r10, %r11, %r12;
	setp.gt.s32 	%p1, %r2, %r9;
	@%p1 bra 	$L__BB0_2;
	ld.param.u64 	%rd22, [_Z23kernel_compute_diagonalPiS_S_PKhS1_iii_param_0];
	cvta.to.global.u64 	%rd6, %rd22;
	cvta.to.global.u64 	%rd7, %rd3;
	cvta.to.global.u64 	%rd8, %rd2;
	cvta.to.global.u64 	%rd9, %rd4;
	cvta.to.global.u64 	%rd10, %rd5;
	add.s32 	%r13, %r1, %r2;
	sub.s32 	%r14, %r4, %r13;
	mad.lo.s32 	%r15, %r13, %r3, %r13;
	add.s32 	%r16, %r15, %r14;
	not.b32 	%r17, %r3;
	add.s32 	%r18, %r16, %r17;
	mul.wide.s32 	%rd11, %r16, 4;
	add.s64 	%rd12, %rd6, %rd11;
	ld.global.u32 	%r19, [%rd12+-4];
	add.s64 	%rd13, %rd7, %rd11;
	ld.global.u32 	%r20, [%rd13+-4];
	max.s32 	%r21, %r19, %r20;
	add.s32 	%r22, %r21, -1;
	st.global.u32 	[%rd12], %r22;
	mul.wide.s32 	%rd14, %r18, 4;
	add.s64 	%rd15, %rd8, %rd14;
	ld.global.u32 	%r23, [%rd15];
	add.s64 	%rd16, %rd7, %rd14;
	ld.global.u32 	%r24, [%rd16];
	max.s32 	%r25, %r23, %r24;
	add.s32 	%r26, %r25, -1;
	add.s64 	%rd17, %rd8, %rd11;
	st.global.u32 	[%rd17], %r26;
	ld.global.u32 	%r27, [%rd16+-4];
	cvt.s64.s32 	%rd18, %r14;
	add.s64 	%rd19, %rd9, %rd18;
	ld.global.nc.u8 	%rs1, [%rd19+-1];
	cvt.u16.u8 	%rs2, %rs1;
	cvt.s64.s32 	%rd20, %r13;
	add.s64 	%rd21, %rd10, %rd20;
	ld.global.nc.u8 	%rs3, [%rd21+-1];
	cvt.u16.u8 	%rs4, %rs3;
	setp.eq.s16 	%p2, %rs2, %rs4;
	selp.b32 	%r28, 1, -1, %p2;
	add.s32 	%r29, %r28, %r27;
	max.s32 	%r30, %r22, %r26;
	max.s32 	%r31, %r29, %r30;
	max.s32 	%r32, %r31, 0;
	st.global.u32 	[%rd13], %r32;
$L__BB0_2:
	ret;

}


// ===== COMPILED SASS (sm_100) =====

	.target	sm_100

	.elftype	@"ET_EXEC"


//--------------------- .note.nv.tkinfo           --------------------------
	.section	.note.nv.tkinfo,"",@"SHT_NOTE"
	.sectionflags	@"SHF_NOTE_NV_TKINFO"
	.tkinfo
        /*0018*/ 	.word	0x00000002
        /*0030*/ 	.string	""
        /*0030*/ 	.string	"ptxas"
        /*0030*/ 	.string	"Cuda compilation tools, release 13.0, V13.0.88"
        /*0030*/ 	.string	"Build cuda_13.0.r13.0/compiler.36424714_0"
        /*0030*/ 	.string	"-arch sm_100 -m 64 "



//--------------------- .note.nv.cuinfo           --------------------------
	.section	.note.nv.cuinfo,"",@"SHT_NOTE"
	.sectionflags	@"SHF_NOTE_NV_CUINFO"
        /*0018*/ 	.short	0x0002
        /*001a*/ 	.short	0x0064
        /*001c*/ 	.short	0x0082
	.zero		2


//--------------------- .nv.info                  --------------------------
	.section	.nv.info,"",@"SHT_CUDA_INFO"
	.align	4


	//----- nvinfo : EIATTR_REGCOUNT
	.align		4
        /*0000*/ 	.byte	0x04, 0x2f
        /*0002*/ 	.short	(.L_1 - .L_0)
	.align		4
.L_0:
        /*0004*/ 	.word	index@(_Z23kernel_compute_diagonalPiS_S_PKhS1_iii)
        /*0008*/ 	.word	0x00000018


	//----- nvinfo : EIATTR_FRAME_SIZE
	.align		4
.L_1:
        /*000c*/ 	.byte	0x04, 0x11
        /*000e*/ 	.short	(.L_3 - .L_2)
	.align		4
.L_2:
        /*0010*/ 	.word	index@(_Z23kernel_compute_diagonalPiS_S_PKhS1_iii)
        /*0014*/ 	.word	0x00000000


	//----- nvinfo : EIATTR_MIN_STACK_SIZE
	.align		4
.L_3:
        /*0018*/ 	.byte	0x04, 0x12
        /*001a*/ 	.short	(.L_5 - .L_4)
	.align		4
.L_4:
        /*001c*/ 	.word	index@(_Z23kernel_compute_diagonalPiS_S_PKhS1_iii)
        /*0020*/ 	.word	0x00000000
.L_5:


//--------------------- .nv.compat                --------------------------
	.section	.nv.compat,"",@"SHT_CUDA_COMPAT_INFO"
	.align	4
        /*0000*/ 	.byte	0x02, 0x09, 0x00, 0x00, 0x02, 0x02, 0x01, 0x00, 0x02, 0x05, 0x05, 0x00, 0x03, 0x07, 0x01, 0x01
        /*0010*/ 	.byte	0x02, 0x03, 0x00, 0x00, 0x02, 0x06, 0x01, 0x00, 0x04, 0x0b, 0x08, 0x00, 0x09, 0x00, 0x00, 0x00
        /*0020*/ 	.byte	0x00, 0x00, 0x00, 0x00


//--------------------- .nv.info._Z23kernel_compute_diagonalPiS_S_PKhS1_iii --------------------------
	.section	.nv.info._Z23kernel_compute_diagonalPiS_S_PKhS1_iii,"",@"SHT_CUDA_INFO"
	.sectionflags	@""
	.align	4


	//----- nvinfo : EIATTR_CUDA_API_VERSION
	.align		4
        /*0000*/ 	.byte	0x04, 0x37
        /*0002*/ 	.short	(.L_7 - .L_6)
.L_6:
        /*0004*/ 	.word	0x00000082


	//----- nvinfo : EIATTR_KPARAM_INFO
	.align		4
.L_7:
        /*0008*/ 	.byte	0x04, 0x17
        /*000a*/ 	.short	(.L_9 - .L_8)
.L_8:
        /*000c*/ 	.word	0x00000000
        /*0010*/ 	.short	0x0007
        /*0012*/ 	.short	0x0030
        /*0014*/ 	.byte	0x00, 0xf0, 0x11, 0x00


	//----- nvinfo : EIATTR_KPARAM_INFO
	.align		4
.L_9:
        /*0018*/ 	.byte	0x04, 0x17
        /*001a*/ 	.short	(.L_11 - .L_10)
.L_10:
        /*001c*/ 	.word	0x00000000
        /*0020*/ 	.short	0x0006
        /*0022*/ 	.short	0x002c
        /*0024*/ 	.byte	0x00, 0xf0, 0x11, 0x00


	//----- nvinfo : EIATTR_KPARAM_INFO
	.align		4
.L_11:
        /*0028*/ 	.byte	0x04, 0x17
        /*002a*/ 	.short	(.L_13 - .L_12)
.L_12:
        /*002c*/ 	.word	0x00000000
        /*0030*/ 	.short	0x0005
        /*0032*/ 	.short	0x0028
        /*0034*/ 	.byte	0x00, 0xf0, 0x11, 0x00


	//----- nvinfo : EIATTR_KPARAM_INFO
	.align		4
.L_13:
        /*0038*/ 	.byte	0x04, 0x17
        /*003a*/ 	.short	(.L_15 - .L_14)
.L_14:
        /*003c*/ 	.word	0x00000000
        /*0040*/ 	.short	0x0004
        /*0042*/ 	.short	0x0020
        /*0044*/ 	.byte	0x00, 0xf5, 0x21, 0x00


	//----- nvinfo : EIATTR_KPARAM_INFO
	.align		4
.L_15:
        /*0048*/ 	.byte	0x04, 0x17
        /*004a*/ 	.short	(.L_17 - .L_16)
.L_16:
        /*004c*/ 	.word	0x00000000
        /*0050*/ 	.short	0x0003
        /*0052*/ 	.short	0x0018
        /*0054*/ 	.byte	0x00, 0xf5, 0x21, 0x00


	//----- nvinfo : EIATTR_KPARAM_INFO
	.align		4
.L_17:
        /*0058*/ 	.byte	0x04, 0x17
        /*005a*/ 	.short	(.L_19 - .L_18)
.L_18:
        /*005c*/ 	.word	0x00000000
        /*0060*/ 	.short	0x0002
        /*0062*/ 	.short	0x0010
        /*0064*/ 	.byte	0x00, 0xf5, 0x21, 0x00


	//----- nvinfo : EIATTR_KPARAM_INFO
	.align		4
.L_19:
        /*0068*/ 	.byte	0x04, 0x17
        /*006a*/ 	.short	(.L_21 - .L_20)
.L_20:
        /*006c*/ 	.word	0x00000000
        /*0070*/ 	.short	0x0001
        /*0072*/ 	.short	0x0008
        /*0074*/ 	.byte	0x00, 0xf5, 0x21, 0x00


	//----- nvinfo : EIATTR_KPARAM_INFO
	.align		4
.L_21:
        /*0078*/ 	.byte	0x04, 0x17
        /*007a*/ 	.short	(.L_23 - .L_22)
.L_22:
        /*007c*/ 	.word	0x00000000
        /*0080*/ 	.short	0x0000
        /*0082*/ 	.short	0x0000
        /*0084*/ 	.byte	0x00, 0xf5, 0x21, 0x00


	//----- nvinfo : EIATTR_SPARSE_MMA_MASK
	.align		4
.L_23:
        /*0088*/ 	.byte	0x03, 0x50
        /*008a*/ 	.short	0x0000


	//----- nvinfo : EIATTR_MAXREG_COUNT
	.align		4
        /*008c*/ 	.byte	0x03, 0x1b
        /*008e*/ 	.short	0x00ff


	//----- nvinfo : EIATTR_MERCURY_ISA_VERSION
	.align		4
        /*0090*/ 	.byte	0x03, 0x5f
        /*0092*/ 	.short	0x0101


	//----- nvinfo : EIATTR_VRC_CTA_INIT_COUNT
	.align		4
        /*0094*/ 	.byte	0x02, 0x4a
	.zero		1
	.zero		1


	//----- nvinfo : EIATTR_EXIT_INSTR_OFFSETS
	.align		4
        /*0098*/ 	.byte	0x04, 0x1c
        /*009a*/ 	.short	(.L_25 - .L_24)


	//   ....[0]....
.L_24:
        /*009c*/ 	.word	0x000000b0


	//   ....[1]....
        /*00a0*/ 	.word	0x00000330


	//----- nvinfo : EIATTR_CBANK_PARAM_SIZE
	.align		4
.L_25:
        /*00a4*/ 	.byte	0x03, 0x19
        /*00a6*/ 	.short	0x0034


	//----- nvinfo : EIATTR_PARAM_CBANK
	.align		4
        /*00a8*/ 	.byte	0x04, 0x0a
        /*00aa*/ 	.short	(.L_27 - .L_26)
	.align		4
.L_26:
        /*00ac*/ 	.word	index@(.nv.constant0._Z23kernel_compute_diagonalPiS_S_PKhS1_iii)
        /*00b0*/ 	.short	0x0380
        /*00b2*/ 	.short	0x0034


	//----- nvinfo : EIATTR_SW_WAR
	.align		4
.L_27:
        /*00b4*/ 	.byte	0x04, 0x36
        /*00b6*/ 	.short	(.L_29 - .L_28)
.L_28:
        /*00b8*/ 	.word	0x00000008
.L_29:


//--------------------- .nv.callgraph             --------------------------
	.section	.nv.callgraph,"",@"SHT_CUDA_CALLGRAPH"
	.align	4
	.sectionentsize	8
	.align		4
        /*0000*/ 	.word	0x00000000
	.align		4
        /*0004*/ 	.word	0xffffffff
	.align		4
        /*0008*/ 	.word	0x00000000
	.align		4
        /*000c*/ 	.word	0xfffffffe
	.align		4
        /*0010*/ 	.word	0x00000000
	.align		4
        /*0014*/ 	.word	0xfffffffd
	.align		4
        /*0018*/ 	.word	0x00000000
	.align		4
        /*001c*/ 	.word	0xfffffffc


//--------------------- .text._Z23kernel_compute_diagonalPiS_S_PKhS1_iii --------------------------
	.section	.text._Z23kernel_compute_diagonalPiS_S_PKhS1_iii,"ax",@progbits
	.align	128
        .global         _Z23kernel_compute_diagonalPiS_S_PKhS1_iii
        .type           _Z23kernel_compute_diagonalPiS_S_PKhS1_iii,@function
        .size           _Z23kernel_compute_diagonalPiS_S_PKhS1_iii,(.L_x_1 - _Z23kernel_compute_diagonalPiS_S_PKhS1_iii)
        .other          _Z23kernel_compute_diagonalPiS_S_PKhS1_iii,@"STO_CUDA_ENTRY STV_DEFAULT"
_Z23kernel_compute_diagonalPiS_S_PKhS1_iii:
.text._Z23kernel_compute_diagonalPiS_S_PKhS1_iii:
[----:B------:R-:W-:Y:S01]  /*0000*/  LDC R1, c[0x0][0x37c] ;  /* 0x0000df00ff017b82 */ /* 0x000fe20000000800 */
[----:B------:R-:W0:Y:S07]  /*0010*/  S2R R3, SR_TID.X ;  /* 0x0000000000037919 */ /* 0x000e2e0000002100 */
[----:B------:R-:W1:Y:S08]  /*0020*/  LDC R6, c[0x0][0x3b0] ;  /* 0x0000ec00ff067b82 */ /* 0x000e700000000800 */
[----:B------:R-:W1:Y:S08]  /*0030*/  LDC.64 R8, c[0x0][0x3a8] ;  /* 0x0000ea00ff087b82 */ /* 0x000e700000000a00 */
[----:B------:R-:W0:Y:S08]  /*0040*/  S2UR UR4, SR_CTAID.X ;  /* 0x00000000000479c3 */ /* 0x000e300000002500 */
[----:B------:R-:W0:Y:S01]  /*0050*/  LDC R2, c[0x0][0x360] ;  /* 0x0000d800ff027b82 */ /* 0x000e220000000800 */
[----:B-1----:R-:W-:-:S02]  /*0060*/  VIADDMNMX R0, R6, 0xffffffff, R9, PT ;  /* 0xffffffff06007846 */ /* 0x002fc40003800109 */
[----:B------:R-:W-:-:S05]  /*0070*/  VIADDMNMX R9, R6, -R8, 0x1, !PT ;  /* 0x0000000106097446 */ /* 0x000fca0007800908 */
[----:B------:R-:W-:Y:S02]  /*0080*/  IMAD.IADD R0, R0, 0x1, -R9 ;  /* 0x0000000100007824 */ /* 0x000fe400078e0a09 */
[----:B0-----:R-:W-:-:S05]  /*0090*/  IMAD R2, R2, UR4, R3 ;  /* 0x0000000402027c24 */ /* 0x001fca000f8e0203 */
[----:B------:R-:W-:-:S13]  /*00a0*/  ISETP.GT.AND P0, PT, R2, R0, PT ;  /* 0x000000000200720c */ /* 0x000fda0003f04270 */
[----:B------:R-:W-:Y:S05]  /*00b0*/  @P0 EXIT ;  /* 0x000000000000094d */ /* 0x000fea0003800000 */
[----:B------:R-:W0:Y:S01]  /*00c0*/  LDC.64 R10, c[0x0][0x380] ;  /* 0x0000e000ff0a7b82 */ /* 0x000e220000000a00 */
[----:B------:R-:W-:Y:S01]  /*00d0*/  IMAD.IADD R9, R9, 0x1, R2 ;  /* 0x0000000109097824 */ /* 0x000fe200078e0202 */
[----:B------:R-:W1:Y:S03]  /*00e0*/  LDCU.64 UR4, c[0x0][0x358] ;  /* 0x00006b00ff0477ac */ /* 0x000e660008000a00 */
[--C-:B------:R-:W-:Y:S01]  /*00f0*/  IMAD R13, R9, R8, R9.reuse ;  /* 0x00000008090d7224 */ /* 0x100fe200078e0209 */
[----:B------:R-:W2:Y:S01]  /*0100*/  LDCU.64 UR8, c[0x0][0x3a0] ;  /* 0x00007400ff0877ac */ /* 0x000ea20008000a00 */
[----:B------:R-:W-:Y:S01]  /*0110*/  IMAD.IADD R0, R6, 0x1, -R9 ;  /* 0x0000000106007824 */ /* 0x000fe200078e0a09 */
[----:B------:R-:W3:Y:S01]  /*0120*/  LDC.64 R4, c[0x0][0x390] ;  /* 0x0000e400ff047b82 */ /* 0x000ee20000000a00 */
[----:B------:R-:W4:Y:S03]  /*0130*/  LDCU.64 UR6, c[0x0][0x398] ;  /* 0x00007300ff0677ac */ /* 0x000f260008000a00 */
[----:B------:R-:W-:-:S04]  /*0140*/  IADD3 R13, PT, PT, R0, R13, RZ ;  /* 0x0000000d000d7210 */ /* 0x000fc80007ffe0ff */
[----:B------:R-:W5:Y:S01]  /*0150*/  LDC.64 R6, c[0x0][0x388] ;  /* 0x0000e200ff067b82 */ /* 0x000f620000000a00 */
[----:B0-----:R-:W-:-:S05]  /*0160*/  IMAD.WIDE R10, R13, 0x4, R10 ;  /* 0x000000040d0a7825 */ /* 0x001fca00078e020a */
[----:B-1----:R-:W2:Y:S01]  /*0170*/  LDG.E R12, desc[UR4][R10.64+-0x4] ;  /* 0xfffffc040a0c7981 */ /* 0x002ea2000c1e1900 */
[----:B---3--:R-:W-:-:S05]  /*0180*/  IMAD.WIDE R2, R13, 0x4, R4 ;  /* 0x000000040d027825 */ /* 0x008fca00078e0204 */
[----:B------:R-:W2:Y:S01]  /*0190*/  LDG.E R15, desc[UR4][R2.64+-0x4] ;  /* 0xfffffc04020f7981 */ /* 0x000ea2000c1e1900 */
[----:B------:R-:W-:-:S05]  /*01a0*/  LOP3.LUT R8, RZ, R8, RZ, 0x33, !PT ;  /* 0x00000008ff087212 */ /* 0x000fca00078e33ff */
[----:B------:R-:W-:-:S04]  /*01b0*/  IMAD.IADD R19, R13, 0x1, R8 ;  /* 0x000000010d137824 */ /* 0x000fc800078e0208 */
[----:B-----5:R-:W-:-:S04]  /*01c0*/  IMAD.WIDE R16, R19, 0x4, R6 ;  /* 0x0000000413107825 */ /* 0x020fc800078e0206 */
[----:B------:R-:W-:Y:S01]  /*01d0*/  IMAD.WIDE R4, R19, 0x4, R4 ;  /* 0x0000000413047825 */ /* 0x000fe200078e0204 */
[----:B--2---:R-:W-:-:S05]  /*01e0*/  VIMNMX R15, PT, PT, R12, R15, !PT ;  /* 0x0000000f0c0f7248 */ /* 0x004fca0007fe0100 */
[----:B------:R-:W-:-:S05]  /*01f0*/  VIADD R15, R15, 0xffffffff ;  /* 0xffffffff0f0f7836 */ /* 0x000fca0000000000 */
[----:B------:R0:W-:Y:S04]  /*0200*/  STG.E desc[UR4][R10.64], R15 ;  /* 0x0000000f0a007986 */ /* 0x0001e8000c101904 */
[----:B------:R-:W2:Y:S04]  /*0210*/  LDG.E R16, desc[UR4][R16.64] ;  /* 0x0000000410107981 */ /* 0x000ea8000c1e1900 */
[----:B------:R-:W2:Y:S01]  /*0220*/  LDG.E R21, desc[UR4][R4.64] ;  /* 0x0000000404157981 */ /* 0x000ea2000c1e1900 */
[----:B------:R-:W-:Y:S02]  /*0230*/  IADD3 R18, P1, PT, R9, UR8, RZ ;  /* 0x0000000809127c10 */ /* 0x000fe4000ff3e0ff */
[----:B----4-:R-:W-:-:S02]  /*0240*/  IADD3 R8, P0, PT, R0, UR6, RZ ;  /* 0x0000000600087c10 */ /* 0x010fc4000ff1e0ff */
[----:B------:R-:W-:Y:S02]  /*0250*/  LEA.HI.X.SX32 R19, R9, UR9, 0x1, P1 ;  /* 0x0000000909137c11 */ /* 0x000fe400088f0eff */
[----:B------:R-:W-:-:S04]  /*0260*/  LEA.HI.X.SX32 R9, R0, UR7, 0x1, P0 ;  /* 0x0000000700097c11 */ /* 0x000fc800080f0eff */
[----:B------:R-:W3:Y:S04]  /*0270*/  LDG.E.U8.CONSTANT R19, desc[UR4][R18.64+-0x1] ;  /* 0xffffff0412137981 */ /* 0x000ee8000c1e9100 */
[----:B------:R-:W3:Y:S01]  /*0280*/  LDG.E.U8.CONSTANT R8, desc[UR4][R8.64+-0x1] ;  /* 0xffffff0408087981 */ /* 0x000ee2000c1e9100 */
[----:B------:R-:W-:Y:S01]  /*0290*/  IMAD.WIDE R6, R13, 0x4, R6 ;  /* 0x000000040d067825 */ /* 0x000fe200078e0206 */
[----:B--2---:R-:W-:-:S04]  /*02a0*/  VIMNMX R21, PT, PT, R16, R21, !PT ;  /* 0x0000001510157248 */ /* 0x004fc80007fe0100 */
[----:B------:R-:W-:-:S05]  /*02b0*/  IADD3 R21, PT, PT, R21, -0x1, RZ ;  /* 0xffffffff15157810 */ /* 0x000fca0007ffe0ff */
[----:B------:R-:W-:Y:S04]  /*02c0*/  STG.E desc[UR4][R6.64], R21 ;  /* 0x0000001506007986 */ /* 0x000fe8000c101904 */
[----:B------:R-:W2:Y:S01]  /*02d0*/  LDG.E R4, desc[UR4][R4.64+-0x4] ;  /* 0xfffffc0404047981 */ /* 0x000ea2000c1e1900 */
[----:B---3--:R-:W-:Y:S01]  /*02e0*/  ISETP.NE.AND P0, PT, R8, R19, PT ;  /* 0x000000130800720c */ /* 0x008fe20003f05270 */
[----:B--2---:R-:W-:-:S12]  /*02f0*/  VIADD R0, R4, 0x1 ;  /* 0x0000000104007836 */ /* 0x004fd80000000000 */
[----:B------:R-:W-:-:S04]  /*0300*/  @P0 IADD3 R0, PT, PT, R4, -0x1, RZ ;  /* 0xffffffff04000810 */ /* 0x000fc80007ffe0ff */
[----:B0-----:R-:W-:-:S05]  /*0310*/  VIMNMX3.RELU R15, R15, R21, R0, !PT ;  /* 0x000000150f0f720f */ /* 0x001fca0007801100 */
[----:B------:R-:W-:Y:S01]  /*0320*/  STG.E desc[UR4][R2.64], R15 ;  /* 0x0000000f02007986 */ /* 0x000fe2000c101904 */
[----:B------:R-:W-:Y:S05]  /*0330*/  EXIT ;  /* 0x000000000000794d */ /* 0x000fea0003800000 */
.L_x_0:
[----:B------:R-:W-:-:S00]  /*0340*/  BRA `(.L_x_0) ;  /* 0xfffffffc00fc7947 */ /* 0x000fc0000383ffff */
[----:B------:R-:W-:-:S00]  /*0350*/  NOP ;  /* 0x0000000000007918 */ /* 0x000fc00000000000 */
        /* <DEDUP_REMOVED lines=10> */
.L_x_1:


//--------------------- .nv.shared.reserved.0     --------------------------
	.section	.nv.shared.reserved.0,"aw",@nobits
	.weak		__nv_reservedSMEM_offset_0_alias
	.size		__nv_reservedSMEM_offset_0_alias, 0, 64
	.other		__nv_reservedSMEM_offset_0_alias,@"STO_CUDA_RESERVED_SHARED STV_DEFAULT"
__nv_reservedSMEM_offset_0_alias:
	.zero		0
	.zero		64


//--------------------- .nv.constant0._Z23kernel_compute_diagonalPiS_S_PKhS1_iii --------------------------
	.section	.nv.constant0._Z23kernel_compute_diagonalPiS_S_PKhS1_iii,"a",@progbits
	.sectionflags	@""
	.align	4
.nv.constant0._Z23kernel_compute_diagonalPiS_S_PKhS1_iii:
	.zero		948


//--------------------- SYMBOLS --------------------------

	.type		.nv.reservedSmem.offset0,@object
	.size		.nv.reservedSmem.offset0,0x4
